//
// Generated by NVIDIA NVVM Compiler
//
// Compiler Build ID: CL-36424714
// Cuda compilation tools, release 13.0, V13.0.88
// Based on NVVM 20.0.0
//

.version 9.0
.target sm_100
.address_size 64

	// .globl	_Z6kernelPfS_i

.visible .entry _Z6kernelPfS_i(
	.param .u64 .ptr .align 1 _Z6kernelPfS_i_param_0,
	.param .u64 .ptr .align 1 _Z6kernelPfS_i_param_1,
	.param .u32 _Z6kernelPfS_i_param_2
)
{
	.reg .pred 	%p<6>;
	.reg .b32 	%r<31>;
	.reg .b32 	%f<21>;
	.reg .b64 	%rd<13>;

	ld.param.u64 	%rd5, [_Z6kernelPfS_i_param_0];
	ld.param.u64 	%rd6, [_Z6kernelPfS_i_param_1];
	ld.param.u32 	%r17, [_Z6kernelPfS_i_param_2];
	cvta.to.global.u64 	%rd1, %rd5;
	cvta.to.global.u64 	%rd2, %rd6;
	mov.u32 	%r18, %nctaid.x;
	div.u32 	%r19, %r17, %r18;
	mov.u32 	%r20, %ntid.x;
	div.u32 	%r1, %r19, %r20;
	mov.u32 	%r21, %ctaid.x;
	mul.lo.s32 	%r2, %r19, %r21;
	mov.u32 	%r3, %tid.x;
	mad.lo.s32 	%r28, %r1, %r3, %r2;
	add.s32 	%r22, %r28, %r1;
	setp.ge.s32 	%p1, %r28, %r22;
	@%p1 bra 	$L__BB0_7;
	and.b32  	%r5, %r1, 3;
	setp.eq.s32 	%p2, %r5, 0;
	@%p2 bra 	$L__BB0_4;
	neg.s32 	%r26, %r5;
$L__BB0_3:
	.pragma "nounroll";
	mul.wide.s32 	%rd7, %r28, 4;
	add.s64 	%rd8, %rd2, %rd7;
	ld.global.f32 	%f1, [%rd8];
	add.f32 	%f2, %f1, 0f3F800000;
	st.global.f32 	[%rd8], %f2;
	add.s64 	%rd9, %rd1, %rd7;
	ld.global.f32 	%f3, [%rd9];
	add.f32 	%f4, %f2, %f3;
	st.global.f32 	[%rd9], %f4;
	add.s32 	%r28, %r28, 1;
	add.s32 	%r26, %r26, 1;
	setp.ne.s32 	%p3, %r26, 0;
	@%p3 bra 	$L__BB0_3;
$L__BB0_4:
	add.s32 	%r23, %r1, -1;
	setp.lt.u32 	%p4, %r23, 3;
	@%p4 bra 	$L__BB0_7;
	mad.lo.s32 	%r24, %r1, %r3, %r1;
	add.s32 	%r25, %r2, %r24;
	sub.s32 	%r29, %r25, %r28;
	add.s64 	%rd3, %rd2, 8;
	add.s64 	%rd4, %rd1, 8;
$L__BB0_6:
	mul.wide.s32 	%rd10, %r28, 4;
	add.s64 	%rd11, %rd3, %rd10;
	add.s64 	%rd12, %rd4, %rd10;
	ld.global.f32 	%f5, [%rd11+-8];
	add.f32 	%f6, %f5, 0f3F800000;
	st.global.f32 	[%rd11+-8], %f6;
	ld.global.f32 	%f7, [%rd12+-8];
	add.f32 	%f8, %f6, %f7;
	st.global.f32 	[%rd12+-8], %f8;
	ld.global.f32 	%f9, [%rd11+-4];
	add.f32 	%f10, %f9, 0f3F800000;
	st.global.f32 	[%rd11+-4], %f10;
	ld.global.f32 	%f11, [%rd12+-4];
	add.f32 	%f12, %f10, %f11;
	st.global.f32 	[%rd12+-4], %f12;
	ld.global.f32 	%f13, [%rd11];
	add.f32 	%f14, %f13, 0f3F800000;
	st.global.f32 	[%rd11], %f14;
	ld.global.f32 	%f15, [%rd12];
	add.f32 	%f16, %f14, %f15;
	st.global.f32 	[%rd12], %f16;
	ld.global.f32 	%f17, [%rd11+4];
	add.f32 	%f18, %f17, 0f3F800000;
	st.global.f32 	[%rd11+4], %f18;
	ld.global.f32 	%f19, [%rd12+4];
	add.f32 	%f20, %f18, %f19;
	st.global.f32 	[%rd12+4], %f20;
	add.s32 	%r28, %r28, 4;
	add.s32 	%r29, %r29, -4;
	setp.ne.s32 	%p5, %r29, 0;
	@%p5 bra 	$L__BB0_6;
$L__BB0_7:
	ret;

}


// ===== COMPILED SASS (sm_100) =====

	.target	sm_100

	.elftype	@"ET_EXEC"


//--------------------- .note.nv.tkinfo           --------------------------
	.section	.note.nv.tkinfo,"",@"SHT_NOTE"
	.sectionflags	@"SHF_NOTE_NV_TKINFO"
	.tkinfo
        /*0018*/ 	.word	0x00000002
        /*0030*/ 	.string	""
        /*0030*/ 	.string	"ptxas"
        /*0030*/ 	.string	"Cuda compilation tools, release 13.0, V13.0.88"
        /*0030*/ 	.string	"Build cuda_13.0.r13.0/compiler.36424714_0"
        /*0030*/ 	.string	"-arch sm_100 -m 64 "



//--------------------- .note.nv.cuinfo           --------------------------
	.section	.note.nv.cuinfo,"",@"SHT_NOTE"
	.sectionflags	@"SHF_NOTE_NV_CUINFO"
        /*0018*/ 	.short	0x0002
        /*001a*/ 	.short	0x0064
        /*001c*/ 	.short	0x0082
	.zero		2


//--------------------- .nv.info                  --------------------------
	.section	.nv.info,"",@"SHT_CUDA_INFO"
	.align	4


	//----- nvinfo : EIATTR_REGCOUNT
	.align		4
        /*0000*/ 	.byte	0x04, 0x2f
        /*0002*/ 	.short	(.L_1 - .L_0)
	.align		4
.L_0:
        /*0004*/ 	.word	index@(_Z6kernelPfS_i)
        /*0008*/ 	.word	0x00000014


	//----- nvinfo : EIATTR_FRAME_SIZE
	.align		4
.L_1:
        /*000c*/ 	.byte	0x04, 0x11
        /*000e*/ 	.short	(.L_3 - .L_2)
	.align		4
.L_2:
        /*0010*/ 	.word	index@(_Z6kernelPfS_i)
        /*0014*/ 	.word	0x00000000


	//----- nvinfo : EIATTR_MIN_STACK_SIZE
	.align		4
.L_3:
        /*0018*/ 	.byte	0x04, 0x12
        /*001a*/ 	.short	(.L_5 - .L_4)
	.align		4
.L_4:
        /*001c*/ 	.word	index@(_Z6kernelPfS_i)
        /*0020*/ 	.word	0x00000000
.L_5:


//--------------------- .nv.compat                --------------------------
	.section	.nv.compat,"",@"SHT_CUDA_COMPAT_INFO"
	.align	4
        /*0000*/ 	.byte	0x02, 0x09, 0x00, 0x00, 0x02, 0x02, 0x01, 0x00, 0x02, 0x05, 0x05, 0x00, 0x03, 0x07, 0x01, 0x01
        /*0010*/ 	.byte	0x02, 0x03, 0x00, 0x00, 0x02, 0x06, 0x01, 0x00, 0x04, 0x0b, 0x08, 0x00, 0x09, 0x00, 0x00, 0x00
        /*0020*/ 	.byte	0x00, 0x00, 0x00, 0x00


//--------------------- .nv.info._Z6kernelPfS_i   --------------------------
	.section	.nv.info._Z6kernelPfS_i,"",@"SHT_CUDA_INFO"
	.sectionflags	@""
	.align	4


	//----- nvinfo : EIATTR_CUDA_API_VERSION
	.align		4
        /*0000*/ 	.byte	0x04, 0x37
        /*0002*/ 	.short	(.L_7 - .L_6)
.L_6:
        /*0004*/ 	.word	0x00000082


	//----- nvinfo : EIATTR_KPARAM_INFO
	.align		4
.L_7:
        /*0008*/ 	.byte	0x04, 0x17
        /*000a*/ 	.short	(.L_9 - .L_8)
.L_8:
        /*000c*/ 	.word	0x00000000
        /*0010*/ 	.short	0x0002
        /*0012*/ 	.short	0x0010
        /*0014*/ 	.byte	0x00, 0xf0, 0x11, 0x00


	//----- nvinfo : EIATTR_KPARAM_INFO
	.align		4
.L_9:
        /*0018*/ 	.byte	0x04, 0x17
        /*001a*/ 	.short	(.L_11 - .L_10)
.L_10:
        /*001c*/ 	.word	0x00000000
        /*0020*/ 	.short	0x0001
        /*0022*/ 	.short	0x0008
        /*0024*/ 	.byte	0x00, 0xf5, 0x21, 0x00


	//----- nvinfo : EIATTR_KPARAM_INFO
	.align		4
.L_11:
        /*0028*/ 	.byte	0x04, 0x17
        /*002a*/ 	.short	(.L_13 - .L_12)
.L_12:
        /*002c*/ 	.word	0x00000000
        /*0030*/ 	.short	0x0000
        /*0032*/ 	.short	0x0000
        /*0034*/ 	.byte	0x00, 0xf5, 0x21, 0x00


	//----- nvinfo : EIATTR_SPARSE_MMA_MASK
	.align		4
.L_13:
        /*0038*/ 	.byte	0x03, 0x50
        /*003a*/ 	.short	0x0000


	//----- nvinfo : EIATTR_MAXREG_COUNT
	.align		4
        /*003c*/ 	.byte	0x03, 0x1b
        /*003e*/ 	.short	0x00ff


	//----- nvinfo : EIATTR_MERCURY_ISA_VERSION
	.align		4
        /*0040*/ 	.byte	0x03, 0x5f
        /*0042*/ 	.short	0x0101


	//----- nvinfo : EIATTR_VRC_CTA_INIT_COUNT
	.align		4
        /*0044*/ 	.byte	0x02, 0x4a
	.zero		1
	.zero		1


	//----- nvinfo : EIATTR_EXIT_INSTR_OFFSETS
	.align		4
        /*0048*/ 	.byte	0x04, 0x1c
        /*004a*/ 	.short	(.L_15 - .L_14)


	//   ....[0]....
.L_14:
        /*004c*/ 	.word	0x000002e0


	//   ....[1]....
        /*0050*/ 	.word	0x00000430


	//   ....[2]....
        /*0054*/ 	.word	0x000006d0


	//----- nvinfo : EIATTR_CRS_STACK_SIZE
	.align		4
.L_15:
        /*0058*/ 	.byte	0x04, 0x1e
        /*005a*/ 	.short	(.L_17 - .L_16)
.L_16:
        /*005c*/ 	.word	0x00000000


	//----- nvinfo : EIATTR_CBANK_PARAM_SIZE
	.align		4
.L_17:
        /*0060*/ 	.byte	0x03, 0x19
        /*0062*/ 	.short	0x0014


	//----- nvinfo : EIATTR_PARAM_CBANK
	.align		4
        /*0064*/ 	.byte	0x04, 0x0a
        /*0066*/ 	.short	(.L_19 - .L_18)
	.align		4
.L_18:
        /*0068*/ 	.word	index@(.nv.constant0._Z6kernelPfS_i)
        /*006c*/ 	.short	0x0380
        /*006e*/ 	.short	0x0014


	//----- nvinfo : EIATTR_SW_WAR
	.align		4
.L_19:
        /*0070*/ 	.byte	0x04, 0x36
        /*0072*/ 	.short	(.L_21 - .L_20)
.L_20:
        /*0074*/ 	.word	0x00000008
.L_21:


//--------------------- .nv.callgraph             --------------------------
	.section	.nv.callgraph,"",@"SHT_CUDA_CALLGRAPH"
	.align	4
	.sectionentsize	8
	.align		4
        /*0000*/ 	.word	0x00000000
	.align		4
        /*0004*/ 	.word	0xffffffff
	.align		4
        /*0008*/ 	.word	0x00000000
	.align		4
        /*000c*/ 	.word	0xfffffffe
	.align		4
        /*0010*/ 	.word	0x00000000
	.align		4
        /*0014*/ 	.word	0xfffffffd
	.align		4
        /*0018*/ 	.word	0x00000000
	.align		4
        /*001c*/ 	.word	0xfffffffc


//--------------------- .text._Z6kernelPfS_i      --------------------------
	.section	.text._Z6kernelPfS_i,"ax",@progbits
	.align	128
        .global         _Z6kernelPfS_i
        .type           _Z6kernelPfS_i,@function
        .size           _Z6kernelPfS_i,(.L_x_4 - _Z6kernelPfS_i)
        .other          _Z6kernelPfS_i,@"STO_CUDA_ENTRY STV_DEFAULT"
_Z6kernelPfS_i:
.text._Z6kernelPfS_i:
[----:B------:R-:W-:Y:S01]  /*0000*/  LDC R1, c[0x0][0x37c] ;  /* 0x0000df00ff017b82 */ /* 0x000fe20000000800 */
[----:B------:R-:W0:Y:S07]  /*0010*/  LDCU UR4, c[0x0][0x370] ;  /* 0x00006e00ff0477ac */ /* 0x000e2e0008000800 */
[----:B------:R-:W1:Y:S01]  /*0020*/  LDC R6, c[0x0][0x390] ;  /* 0x0000e400ff067b82 */ /* 0x000e620000000800 */
[----:B------:R-:W2:Y:S01]  /*0030*/  S2R R17, SR_TID.X ;  /* 0x0000000000117919 */ /* 0x000ea20000002100 */
[----:B------:R-:W3:Y:S01]  /*0040*/  LDCU UR5, c[0x0][0x360] ;  /* 0x00006c00ff0577ac */ /* 0x000ee20008000800 */
[----:B0-----:R-:W0:Y:S01]  /*0050*/  I2F.U32.RP R0, UR4 ;  /* 0x0000000400007d06 */ /* 0x001e220008209000 */
[----:B------:R-:W-:-:S07]  /*0060*/  ISETP.NE.U32.AND P2, PT, RZ, UR4, PT ;  /* 0x00000004ff007c0c */ /* 0x000fce000bf45070 */
[----:B---3--:R-:W3:Y:S08]  /*0070*/  I2F.U32.RP R4, UR5 ;  /* 0x0000000500047d06 */ /* 0x008ef00008209000 */
[----:B0-----:R-:W0:Y:S08]  /*0080*/  MUFU.RCP R0, R0 ;  /* 0x0000000000007308 */ /* 0x001e300000001000 */
[----:B---3--:R-:W-:Y:S01]  /*0090*/  MUFU.RCP R4, R4 ;  /* 0x0000000400047308 */ /* 0x008fe20000001000 */
[----:B0-----:R-:W-:-:S07]  /*00a0*/  IADD3 R2, PT, PT, R0, 0xffffffe, RZ ;  /* 0x0ffffffe00027810 */ /* 0x001fce0007ffe0ff */
[----:B------:R0:W3:Y:S02]  /*00b0*/  F2I.FTZ.U32.TRUNC.NTZ R3, R2 ;  /* 0x0000000200037305 */ /* 0x0000e4000021f000 */
[----:B0-----:R-:W-:Y:S01]  /*00c0*/  IMAD.MOV.U32 R2, RZ, RZ, RZ ;  /* 0x000000ffff027224 */ /* 0x001fe200078e00ff */
[----:B---3--:R-:W-:-:S05]  /*00d0*/  IADD3 R5, PT, PT, RZ, -R3, RZ ;  /* 0x80000003ff057210 */ /* 0x008fca0007ffe0ff */
[----:B------:R-:W-:-:S04]  /*00e0*/  IMAD R5, R5, UR4, RZ ;  /* 0x0000000405057c24 */ /* 0x000fc8000f8e02ff */
[----:B------:R-:W-:-:S06]  /*00f0*/  IMAD.HI.U32 R3, R3, R5, R2 ;  /* 0x0000000503037227 */ /* 0x000fcc00078e0002 */
[----:B-1----:R-:W-:-:S05]  /*0100*/  IMAD.HI.U32 R0, R3, R6, RZ ;  /* 0x0000000603007227 */ /* 0x002fca00078e00ff */
[----:B------:R-:W-:-:S05]  /*0110*/  IADD3 R3, PT, PT, -R0, RZ, RZ ;  /* 0x000000ff00037210 */ /* 0x000fca0007ffe1ff */
[----:B------:R-:W-:Y:S01]  /*0120*/  IMAD R2, R3, UR4, R6 ;  /* 0x0000000403027c24 */ /* 0x000fe2000f8e0206 */
[----:B------:R-:W-:-:S04]  /*0130*/  IADD3 R3, PT, PT, R4, 0xffffffe, RZ ;  /* 0x0ffffffe04037810 */ /* 0x000fc80007ffe0ff */
[C---:B------:R-:W-:Y:S02]  /*0140*/  ISETP.GE.U32.AND P0, PT, R2.reuse, UR4, PT ;  /* 0x0000000402007c0c */ /* 0x040fe4000bf06070 */
[----:B------:R-:W0:Y:S11]  /*0150*/  F2I.FTZ.U32.TRUNC.NTZ R3, R3 ;  /* 0x0000000300037305 */ /* 0x000e36000021f000 */
[----:B------:R-:W-:Y:S01]  /*0160*/  @P0 VIADD R2, R2, -UR4 ;  /* 0x8000000402020c36 */ /* 0x000fe20008000000 */
[----:B------:R-:W-:-:S02]  /*0170*/  @P0 IADD3 R0, PT, PT, R0, 0x1, RZ ;  /* 0x0000000100000810 */ /* 0x000fc40007ffe0ff */
[----:B0-----:R-:W-:Y:S02]  /*0180*/  IADD3 R5, PT, PT, RZ, -R3, RZ ;  /* 0x80000003ff057210 */ /* 0x001fe40007ffe0ff */
[----:B------:R-:W-:Y:S01]  /*0190*/  ISETP.GE.U32.AND P1, PT, R2, UR4, PT ;  /* 0x0000000402007c0c */ /* 0x000fe2000bf26070 */
[----:B------:R-:W-:Y:S02]  /*01a0*/  HFMA2 R2, -RZ, RZ, 0, 0 ;  /* 0x00000000ff027431 */ /* 0x000fe400000001ff */
[----:B------:R-:W-:-:S04]  /*01b0*/  IMAD R5, R5, UR5, RZ ;  /* 0x0000000505057c24 */ /* 0x000fc8000f8e02ff */
[----:B------:R-:W-:-:S06]  /*01c0*/  IMAD.HI.U32 R5, R3, R5, R2 ;  /* 0x0000000503057227 */ /* 0x000fcc00078e0002 */
[----:B------:R-:W-:Y:S01]  /*01d0*/  @P1 VIADD R0, R0, 0x1 ;  /* 0x0000000100001836 */ /* 0x000fe20000000000 */
[----:B------:R-:W-:Y:S01]  /*01e0*/  @!P2 LOP3.LUT R0, RZ, UR4, RZ, 0x33, !PT ;  /* 0x00000004ff00ac12 */ /* 0x000fe2000f8e33ff */
[----:B------:R-:W0:Y:S01]  /*01f0*/  S2UR UR4, SR_CTAID.X ;  /* 0x00000000000479c3 */ /* 0x000e220000002500 */
[----:B------:R-:W-:-:S03]  /*0200*/  ISETP.NE.U32.AND P2, PT, RZ, UR5, PT ;  /* 0x00000005ff007c0c */ /* 0x000fc6000bf45070 */
[----:B------:R-:W-:-:S05]  /*0210*/  IMAD.HI.U32 R10, R5, R0, RZ ;  /* 0x00000000050a7227 */ /* 0x000fca00078e00ff */
[----:B------:R-:W-:-:S05]  /*0220*/  IADD3 R3, PT, PT, -R10, RZ, RZ ;  /* 0x000000ff0a037210 */ /* 0x000fca0007ffe1ff */
[----:B------:R-:W-:-:S05]  /*0230*/  IMAD R2, R3, UR5, R0 ;  /* 0x0000000503027c24 */ /* 0x000fca000f8e0200 */
[----:B------:R-:W-:Y:S01]  /*0240*/  ISETP.GE.U32.AND P0, PT, R2, UR5, PT ;  /* 0x0000000502007c0c */ /* 0x000fe2000bf06070 */
[----:B0-----:R-:W-:-:S12]  /*0250*/  IMAD R11, R0, UR4, RZ ;  /* 0x00000004000b7c24 */ /* 0x001fd8000f8e02ff */
[----:B------:R-:W-:Y:S01]  /*0260*/  @P0 VIADD R2, R2, -UR5 ;  /* 0x8000000502020c36 */ /* 0x000fe20008000000 */
[----:B------:R-:W-:-:S04]  /*0270*/  @P0 IADD3 R10, PT, PT, R10, 0x1, RZ ;  /* 0x000000010a0a0810 */ /* 0x000fc80007ffe0ff */
[----:B------:R-:W-:-:S13]  /*0280*/  ISETP.GE.U32.AND P1, PT, R2, UR5, PT ;  /* 0x0000000502007c0c */ /* 0x000fda000bf26070 */
[----:B------:R-:W-:Y:S02]  /*0290*/  @P1 IADD3 R10, PT, PT, R10, 0x1, RZ ;  /* 0x000000010a0a1810 */ /* 0x000fe40007ffe0ff */
[----:B------:R-:W-:-:S05]  /*02a0*/  @!P2 LOP3.LUT R10, RZ, UR5, RZ, 0x33, !PT ;  /* 0x00000005ff0aac12 */ /* 0x000fca000f8e33ff */
[----:B--2---:R-:W-:-:S04]  /*02b0*/  IMAD R0, R10, R17, R11 ;  /* 0x000000110a007224 */ /* 0x004fc800078e020b */
[----:B------:R-:W-:-:S05]  /*02c0*/  IMAD.IADD R3, R10, 0x1, R0 ;  /* 0x000000010a037824 */ /* 0x000fca00078e0200 */
[----:B------:R-:W-:-:S13]  /*02d0*/  ISETP.GE.AND P0, PT, R0, R3, PT ;  /* 0x000000030000720c */ /* 0x000fda0003f06270 */
[----:B------:R-:W-:Y:S05]  /*02e0*/  @P0 EXIT ;  /* 0x000000000000094d */ /* 0x000fea0003800000 */
[C---:B------:R-:W-:Y:S01]  /*02f0*/  LOP3.LUT P0, R2, R10.reuse, 0x3, RZ, 0xc0, !PT ;  /* 0x000000030a027812 */ /* 0x040fe2000780c0ff */
[----:B------:R-:W0:Y:S01]  /*0300*/  LDCU.64 UR8, c[0x0][0x358] ;  /* 0x00006b00ff0877ac */ /* 0x000e220008000a00 */
[----:B------:R-:W-:-:S04]  /*0310*/  IADD3 R3, PT, PT, R10, -0x1, RZ ;  /* 0xffffffff0a037810 */ /* 0x000fc80007ffe0ff */
[----:B------:R-:W-:-:S07]  /*0320*/  ISETP.GE.U32.AND P1, PT, R3, 0x3, PT ;  /* 0x000000030300780c */ /* 0x000fce0003f26070 */
[----:B------:R-:W-:Y:S06]  /*0330*/  @!P0 BRA `(.L_x_0) ;  /* 0x00000000003c8947 */ /* 0x000fec0003800000 */
[----:B------:R-:W1:Y:S01]  /*0340*/  LDC.64 R8, c[0x0][0x380] ;  /* 0x0000e000ff087b82 */ /* 0x000e620000000a00 */
[----:B------:R-:W-:-:S07]  /*0350*/  IADD3 R12, PT, PT, -R2, RZ, RZ ;  /* 0x000000ff020c7210 */ /* 0x000fce0007ffe1ff */
[----:B------:R-:W2:Y:S02]  /*0360*/  LDC.64 R6, c[0x0][0x388] ;  /* 0x0000e200ff067b82 */ /* 0x000ea40000000a00 */
.L_x_1:
[----:B--23--:R-:W-:-:S05]  /*0370*/  IMAD.WIDE R2, R0, 0x4, R6 ;  /* 0x0000000400027825 */ /* 0x00cfca00078e0206 */
[----:B0-----:R-:W2:Y:S02]  /*0380*/  LDG.E R4, desc[UR8][R2.64] ;  /* 0x0000000802047981 */ /* 0x001ea4000c1e1900 */
[----:B--2---:R-:W-:Y:S01]  /*0390*/  FADD R13, R4, 1 ;  /* 0x3f800000040d7421 */ /* 0x004fe20000000000 */
[----:B-1----:R-:W-:-:S04]  /*03a0*/  IMAD.WIDE R4, R0, 0x4, R8 ;  /* 0x0000000400047825 */ /* 0x002fc800078e0208 */
[----:B------:R3:W-:Y:S04]  /*03b0*/  STG.E desc[UR8][R2.64], R13 ;  /* 0x0000000d02007986 */ /* 0x0007e8000c101908 */
[----:B------:R-:W2:Y:S01]  /*03c0*/  LDG.E R14, desc[UR8][R4.64] ;  /* 0x00000008040e7981 */ /* 0x000ea2000c1e1900 */
[----:B------:R-:W-:Y:S01]  /*03d0*/  VIADD R12, R12, 0x1 ;  /* 0x000000010c0c7836 */ /* 0x000fe20000000000 */
[----:B------:R-:W-:-:S04]  /*03e0*/  IADD3 R0, PT, PT, R0, 0x1, RZ ;  /* 0x0000000100007810 */ /* 0x000fc80007ffe0ff */
[----:B------:R-:W-:Y:S01]  /*03f0*/  ISETP.NE.AND P0, PT, R12, RZ, PT ;  /* 0x000000ff0c00720c */ /* 0x000fe20003f05270 */
[----:B--2---:R-:W-:-:S05]  /*0400*/  FADD R15, R13, R14 ;  /* 0x0000000e0d0f7221 */ /* 0x004fca0000000000 */
[----:B------:R3:W-:Y:S07]  /*0410*/  STG.E desc[UR8][R4.64], R15 ;  /* 0x0000000f04007986 */ /* 0x0007ee000c101908 */
[----:B------:R-:W-:Y:S05]  /*0420*/  @P0 BRA `(.L_x_1) ;  /* 0xfffffffc00d00947 */ /* 0x000fea000383ffff */
.L_x_0:
[----:B0-----:R-:W-:Y:S05]  /*0430*/  @!P1 EXIT ;  /* 0x000000000000994d */ /* 0x001fea0003800000 */
[----:B------:R-:W0:Y:S01]  /*0440*/  LDCU.128 UR4, c[0x0][0x380] ;  /* 0x00007000ff0477ac */ /* 0x000e220008000c00 */
[----:B------:R-:W-:-:S05]  /*0450*/  IMAD R10, R10, R17, R10 ;  /* 0x000000110a0a7224 */ /* 0x000fca00078e020a */
[----:B------:R-:W-:Y:S01]  /*0460*/  IADD3 R10, PT, PT, -R0, R11, R10 ;  /* 0x0000000b000a7210 */ /* 0x000fe20007ffe10a */
[----:B0-----:R-:W-:Y:S02]  /*0470*/  UIADD3 UR6, UP0, UPT, UR6, 0x8, URZ ;  /* 0x0000000806067890 */ /* 0x001fe4000ff1e0ff */
[----:B------:R-:W-:Y:S02]  /*0480*/  UIADD3 UR4, UP1, UPT, UR4, 0x8, URZ ;  /* 0x0000000804047890 */ /* 0x000fe4000ff3e0ff */
[----:B------:R-:W-:Y:S02]  /*0490*/  UIADD3.X UR7, UPT, UPT, URZ, UR7, URZ, UP0, !UPT ;  /* 0x00000007ff077290 */ /* 0x000fe400087fe4ff */
[----:B------:R-:W-:-:S12]  /*04a0*/  UIADD3.X UR5, UPT, UPT, URZ, UR5, URZ, UP1, !UPT ;  /* 0x00000005ff057290 */ /* 0x000fd80008ffe4ff */
.L_x_2:
[----:B0--3--:R-:W-:Y:S02]  /*04b0*/  MOV R2, UR6 ;  /* 0x0000000600027c02 */ /* 0x009fe40008000f00 */
[----:B------:R-:W-:-:S03]  /*04c0*/  MOV R3, UR7 ;  /* 0x0000000700037c02 */ /* 0x000fc60008000f00 */
[----:B------:R-:W-:-:S05]  /*04d0*/  IMAD.WIDE R2, R0, 0x4, R2 ;  /* 0x0000000400027825 */ /* 0x000fca00078e0202 */
[----:B------:R-:W2:Y:S01]  /*04e0*/  LDG.E R6, desc[UR8][R2.64+-0x8] ;  /* 0xfffff80802067981 */ /* 0x000ea2000c1e1900 */
[----:B------:R-:W-:Y:S01]  /*04f0*/  MOV R5, UR5 ;  /* 0x0000000500057c02 */ /* 0x000fe20008000f00 */
[----:B------:R-:W-:-:S04]  /*0500*/  IMAD.U32 R4, RZ, RZ, UR4 ;  /* 0x00000004ff047e24 */ /* 0x000fc8000f8e00ff */
[----:B------:R-:W-:-:S04]  /*0510*/  IMAD.WIDE R4, R0, 0x4, R4 ;  /* 0x0000000400047825 */ /* 0x000fc800078e0204 */
[----:B--2---:R-:W-:-:S05]  /*0520*/  FADD R7, R6, 1 ;  /* 0x3f80000006077421 */ /* 0x004fca0000000000 */
[----:B------:R0:W-:Y:S04]  /*0530*/  STG.E desc[UR8][R2.64+-0x8], R7 ;  /* 0xfffff80702007986 */ /* 0x0001e8000c101908 */
[----:B------:R-:W2:Y:S02]  /*0540*/  LDG.E R6, desc[UR8][R4.64+-0x8] ;  /* 0xfffff80804067981 */ /* 0x000ea4000c1e1900 */
[----:B--2---:R-:W-:-:S05]  /*0550*/  FADD R9, R7, R6 ;  /* 0x0000000607097221 */ /* 0x004fca0000000000 */
[----:B------:R1:W-:Y:S04]  /*0560*/  STG.E desc[UR8][R4.64+-0x8], R9 ;  /* 0xfffff80904007986 */ /* 0x0003e8000c101908 */
[----:B------:R-:W2:Y:S02]  /*0570*/  LDG.E R6, desc[UR8][R2.64+-0x4] ;  /* 0xfffffc0802067981 */ /* 0x000ea4000c1e1900 */
[----:B--2---:R-:W-:-:S05]  /*0580*/  FADD R11, R6, 1 ;  /* 0x3f800000060b7421 */ /* 0x004fca0000000000 */
[----:B------:R2:W-:Y:S04]  /*0590*/  STG.E desc[UR8][R2.64+-0x4], R11 ;  /* 0xfffffc0b02007986 */ /* 0x0005e8000c101908 */
[----:B------:R-:W3:Y:S02]  /*05a0*/  LDG.E R6, desc[UR8][R4.64+-0x4] ;  /* 0xfffffc0804067981 */ /* 0x000ee4000c1e1900 */
[----:B---3--:R-:W-:-:S05]  /*05b0*/  FADD R13, R11, R6 ;  /* 0x000000060b0d7221 */ /* 0x008fca0000000000 */
[----:B------:R3:W-:Y:S04]  /*05c0*/  STG.E desc[UR8][R4.64+-0x4], R13 ;  /* 0xfffffc0d04007986 */ /* 0x0007e8000c101908 */
[----:B------:R-:W0:Y:S02]  /*05d0*/  LDG.E R6, desc[UR8][R2.64] ;  /* 0x0000000802067981 */ /* 0x000e24000c1e1900 */
[----:B0-----:R-:W-:-:S05]  /*05e0*/  FADD R7, R6, 1 ;  /* 0x3f80000006077421 */ /* 0x001fca0000000000 */
[----:B------:R0:W-:Y:S04]  /*05f0*/  STG.E desc[UR8][R2.64], R7 ;  /* 0x0000000702007986 */ /* 0x0001e8000c101908 */
[----:B------:R-:W1:Y:S02]  /*0600*/  LDG.E R6, desc[UR8][R4.64] ;  /* 0x0000000804067981 */ /* 0x000e64000c1e1900 */
[----:B-1----:R-:W-:-:S05]  /*0610*/  FADD R9, R7, R6 ;  /* 0x0000000607097221 */ /* 0x002fca0000000000 */
[----:B------:R0:W-:Y:S04]  /*0620*/  STG.E desc[UR8][R4.64], R9 ;  /* 0x0000000904007986 */ /* 0x0001e8000c101908 */
[----:B------:R-:W2:Y:S02]  /*0630*/  LDG.E R6, desc[UR8][R2.64+0x4] ;  /* 0x0000040802067981 */ /* 0x000ea4000c1e1900 */
[----:B--2---:R-:W-:-:S05]  /*0640*/  FADD R11, R6, 1 ;  /* 0x3f800000060b7421 */ /* 0x004fca0000000000 */
[----:B------:R0:W-:Y:S04]  /*0650*/  STG.E desc[UR8][R2.64+0x4], R11 ;  /* 0x0000040b02007986 */ /* 0x0001e8000c101908 */
[----:B------:R-:W3:Y:S01]  /*0660*/  LDG.E R6, desc[UR8][R4.64+0x4] ;  /* 0x0000040804067981 */ /* 0x000ee2000c1e1900 */
[----:B------:R-:W-:Y:S02]  /*0670*/  IADD3 R10, PT, PT, R10, -0x4, RZ ;  /* 0xfffffffc0a0a7810 */ /* 0x000fe40007ffe0ff */
[----:B------:R-:W-:Y:S02]  /*0680*/  IADD3 R0, PT, PT, R0, 0x4, RZ ;  /* 0x0000000400007810 */ /* 0x000fe40007ffe0ff */
[----:B------:R-:W-:Y:S01]  /*0690*/  ISETP.NE.AND P0, PT, R10, RZ, PT ;  /* 0x000000ff0a00720c */ /* 0x000fe20003f05270 */
[----:B---3--:R-:W-:-:S05]  /*06a0*/  FADD R13, R11, R6 ;  /* 0x000000060b0d7221 */ /* 0x008fca0000000000 */
[----:B------:R0:W-:Y:S07]  /*06b0*/  STG.E desc[UR8][R4.64+0x4], R13 ;  /* 0x0000040d04007986 */ /* 0x0001ee000c101908 */
[----:B------:R-:W-:Y:S05]  /*06c0*/  @P0 BRA `(.L_x_2) ;  /* 0xfffffffc00780947 */ /* 0x000fea000383ffff */
[----:B------:R-:W-:Y:S05]  /*06d0*/  EXIT ;  /* 0x000000000000794d */ /* 0x000fea0003800000 */
.L_x_3:
[----:B------:R-:W-:-:S00]  /*06e0*/  BRA `(.L_x_3) ;  /* 0xfffffffc00fc7947 */ /* 0x000fc0000383ffff */
[----:B------:R-:W-:-:S00]  /*06f0*/  NOP ;  /* 0x0000000000007918 */ /* 0x000fc00000000000 */
        /* <DEDUP_REMOVED lines=8> */
.L_x_4:


//--------------------- .nv.shared.reserved.0     --------------------------
	.section	.nv.shared.reserved.0,"aw",@nobits
	.weak		__nv_reservedSMEM_offset_0_alias
	.size		__nv_reservedSMEM_offset_0_alias, 0, 64
	.other		__nv_reservedSMEM_offset_0_alias,@"STO_CUDA_RESERVED_SHARED STV_DEFAULT"
__nv_reservedSMEM_offset_0_alias:
	.zero		0
	.zero		64


//--------------------- .nv.constant0._Z6kernelPfS_i --------------------------
	.section	.nv.constant0._Z6kernelPfS_i,"a",@progbits
	.sectionflags	@""
	.align	4
.nv.constant0._Z6kernelPfS_i:
	.zero		916


//--------------------- SYMBOLS --------------------------

	.type		.nv.reservedSmem.offset0,@object
	.size		.nv.reservedSmem.offset0,0x4
